	.headerflags	@"EF_CUDA_TEXMODE_UNIFIED EF_CUDA_64BIT_ADDRESS EF_CUDA_ACCELERATORS EF_CUDA_SM90 EF_CUDA_VIRTUAL_SM(EF_CUDA_SM90)"
	.elftype	@"ET_EXEC"


//--------------------- .nv.info                  --------------------------
	.section	.nv.info,"",@"SHT_CUDA_INFO"
	.align	4


	//----- nvinfo : EIATTR_REGCOUNT
	.align		4
        /*0000*/ 	.byte	0x04, 0x2f
        /*0002*/ 	.short	(.L_1 - .L_0)
	.align		4
.L_0:
        /*0004*/ 	.word	index@(triton_poi_fused_convolution_relu_10)
        /*0008*/ 	.word	0x0000000c


	//----- nvinfo : EIATTR_MIN_STACK_SIZE
	.align		4
.L_1:
        /*000c*/ 	.byte	0x04, 0x12
        /*000e*/ 	.short	(.L_3 - .L_2)
	.align		4
.L_2:
        /*0010*/ 	.word	index@(triton_poi_fused_convolution_relu_10)
        /*0014*/ 	.word	0x00000000


	//----- nvinfo : EIATTR_FRAME_SIZE
	.align		4
.L_3:
        /*0018*/ 	.byte	0x04, 0x11
        /*001a*/ 	.short	(.L_5 - .L_4)
	.align		4
.L_4:
        /*001c*/ 	.word	index@(triton_poi_fused_convolution_relu_10)
        /*0020*/ 	.word	0x00000000


	//----- nvinfo : EIATTR_MIN_STACK_SIZE
	.align		4
.L_5:
        /*0024*/ 	.byte	0x04, 0x12
        /*0026*/ 	.short	(.L_7 - .L_6)
	.align		4
.L_6:
        /*0028*/ 	.word	index@(triton_poi_fused_convolution_relu_10)
        /*002c*/ 	.word	0x00000000
.L_7:


//--------------------- .nv.info.triton_poi_fused_convolution_relu_10 --------------------------
	.section	.nv.info.triton_poi_fused_convolution_relu_10,"",@"SHT_CUDA_INFO"
	.sectionflags	@""
	.align	4


	//----- nvinfo : EIATTR_CUDA_API_VERSION
	.align		4
        /*0000*/ 	.byte	0x04, 0x37
        /*0002*/ 	.short	(.L_9 - .L_8)
.L_8:
        /*0004*/ 	.word	0x0000007c


	//----- nvinfo : EIATTR_KPARAM_INFO
	.align		4
.L_9:
        /*0008*/ 	.byte	0x04, 0x17
        /*000a*/ 	.short	(.L_11 - .L_10)
.L_10:
        /*000c*/ 	.word	0x00000000
        /*0010*/ 	.short	0x0002
        /*0012*/ 	.short	0x0010
        /*0014*/ 	.byte	0x00, 0xf0, 0x11, 0x00


	//----- nvinfo : EIATTR_KPARAM_INFO
	.align		4
.L_11:
        /*0018*/ 	.byte	0x04, 0x17
        /*001a*/ 	.short	(.L_13 - .L_12)
.L_12:
        /*001c*/ 	.word	0x00000000
        /*0020*/ 	.short	0x0001
        /*0022*/ 	.short	0x0008
        /*0024*/ 	.byte	0x00, 0xf4, 0x21, 0x00


	//----- nvinfo : EIATTR_KPARAM_INFO
	.align		4
.L_13:
        /*0028*/ 	.byte	0x04, 0x17
        /*002a*/ 	.short	(.L_15 - .L_14)
.L_14:
        /*002c*/ 	.word	0x00000000
        /*0030*/ 	.short	0x0000
        /*0032*/ 	.short	0x0000
        /*0034*/ 	.byte	0x00, 0xf4, 0x21, 0x00


	//----- nvinfo : EIATTR_SPARSE_MMA_MASK
	.align		4
.L_15:
        /*0038*/ 	.byte	0x03, 0x50
        /*003a*/ 	.short	0x0000


	//----- nvinfo : EIATTR_MAXREG_COUNT
	.align		4
        /*003c*/ 	.byte	0x03, 0x1b
        /*003e*/ 	.short	0x00ff


	//----- nvinfo : EIATTR_EXIT_INSTR_OFFSETS
	.align		4
        /*0040*/ 	.byte	0x04, 0x1c
        /*0042*/ 	.short	(.L_17 - .L_16)


	//   ....[0]....
.L_16:
        /*0044*/ 	.word	0x00000150


	//----- nvinfo : EIATTR_REQNTID
	.align		4
.L_17:
        /*0048*/ 	.byte	0x04, 0x10
        /*004a*/ 	.short	(.L_19 - .L_18)
.L_18:
        /*004c*/ 	.word	0x00000080
        /*0050*/ 	.word	0x00000001
        /*0054*/ 	.word	0x00000001


	//----- nvinfo : EIATTR_CBANK_PARAM_SIZE
	.align		4
.L_19:
        /*0058*/ 	.byte	0x03, 0x19
        /*005a*/ 	.short	0x0014


	//----- nvinfo : EIATTR_PARAM_CBANK
	.align		4
        /*005c*/ 	.byte	0x04, 0x0a
        /*005e*/ 	.short	(.L_21 - .L_20)
	.align		4
.L_20:
        /*0060*/ 	.word	index@(.nv.constant0.triton_poi_fused_convolution_relu_10)
        /*0064*/ 	.short	0x0210
        /*0066*/ 	.short	0x0014


	//----- nvinfo : EIATTR_SW_WAR
	.align		4
.L_21:
        /*0068*/ 	.byte	0x04, 0x36
        /*006a*/ 	.short	(.L_23 - .L_22)
.L_22:
        /*006c*/ 	.word	0x00000008
.L_23:


//--------------------- .nv.callgraph             --------------------------
	.section	.nv.callgraph,"",@"SHT_CUDA_CALLGRAPH"
	.align	4
	.sectionentsize	8
	.align		4
        /*0000*/ 	.word	0x00000000
	.align		4
        /*0004*/ 	.word	0xffffffff
	.align		4
        /*0008*/ 	.word	0x00000000
	.align		4
        /*000c*/ 	.word	0xfffffffe
	.align		4
        /*0010*/ 	.word	0x00000000
	.align		4
        /*0014*/ 	.word	0xfffffffd
	.align		4
        /*0018*/ 	.word	0x00000000
	.align		4
        /*001c*/ 	.word	0xfffffffc


//--------------------- .text.triton_poi_fused_convolution_relu_10 --------------------------
	.section	.text.triton_poi_fused_convolution_relu_10,"ax",@progbits
	.align	128
        .global         triton_poi_fused_convolution_relu_10
        .type           triton_poi_fused_convolution_relu_10,@function
        .size           triton_poi_fused_convolution_relu_10,(.L_x_1 - triton_poi_fused_convolution_relu_10)
        .other          triton_poi_fused_convolution_relu_10,@"STO_CUDA_ENTRY STV_DEFAULT"
triton_poi_fused_convolution_relu_10:
.text.triton_poi_fused_convolution_relu_10:
[----:B------:R-:W-:Y:S01]  /*0000*/  LDC R1, c[0x0][0x28] ;  /* 0x00000a00ff017b82 */ /* 0x000fe20000000800 */
[----:B------:R-:W1:Y:S07]  /*0010*/  S2R R0, SR_TID.X ;  /* 0x0000000000007919 */ /* 0x000e6e0000002100 */
[----:B------:R-:W2:Y:S01]  /*0020*/  LDC.64 R4, c[0x0][0x218] ;  /* 0x00008600ff047b82 */ /* 0x000ea20000000a00 */
[----:B------:R-:W-:Y:S01]  /*0030*/  ULDC.64 UR4, c[0x0][0x208] ;  /* 0x0000820000047ab9 */ /* 0x000fe20000000a00 */
[----:B------:R-:W3:Y:S06]  /*0040*/  S2R R7, SR_CTAID.X ;  /* 0x0000000000077919 */ /* 0x000eec0000002500 */
[----:B------:R-:W4:Y:S01]  /*0050*/  LDC.64 R2, c[0x0][0x210] ;  /* 0x00008400ff027b82 */ /* 0x000f220000000a00 */
[----:B-1----:R-:W-:-:S02]  /*0060*/  LOP3.LUT R0, R0, 0x7f, RZ, 0xc0, !PT ;  /* 0x0000007f00007812 */ /* 0x002fc400078ec0ff */
[----:B---3--:R-:W-:-:S03]  /*0070*/  SHF.R.S32.HI R6, RZ, 0x18, R7 ;  /* 0x00000018ff067819 */ /* 0x008fc60000011407 */
[----:B------:R-:W-:Y:S01]  /*0080*/  IMAD R7, R7, 0x80, R0 ;  /* 0x0000008007077824 */ /* 0x000fe200078e0200 */
[----:B------:R-:W-:-:S03]  /*0090*/  SGXT R0, R6, 0x1 ;  /* 0x000000010600781a */ /* 0x000fc60000000200 */
[----:B----4-:R-:W-:Y:S01]  /*00a0*/  IMAD.WIDE R2, R7, 0x4, R2 ;  /* 0x0000000407027825 */ /* 0x010fe200078e0202 */
[----:B------:R-:W-:-:S04]  /*00b0*/  LEA.HI R0, R0, R7, RZ, 0x7 ;  /* 0x0000000700007211 */ /* 0x000fc800078f38ff */
[----:B------:R-:W-:-:S05]  /*00c0*/  LOP3.LUT R0, R0, 0xffffff80, RZ, 0xc0, !PT ;  /* 0xffffff8000007812 */ /* 0x000fca00078ec0ff */
[----:B------:R-:W-:Y:S02]  /*00d0*/  IMAD.IADD R9, R7, 0x1, -R0 ;  /* 0x0000000107097824 */ /* 0x000fe400078e0a00 */
[----:B------:R-:W3:Y:S02]  /*00e0*/  LDG.E R0, desc[UR4][R2.64] ;  /* 0x0000000402007981 */ /* 0x000ee4000c1e1900 */
[----:B--2---:R-:W-:-:S06]  /*00f0*/  IMAD.WIDE R4, R9, 0x4, R4 ;  /* 0x0000000409047825 */ /* 0x004fcc00078e0204 */
[----:B------:R-:W3:Y:S02]  /*0100*/  LDG.E.EL R5, desc[UR4][R4.64] ;  /* 0x0000000404057981 */ /* 0x000ee4000c2e1900 */
[C---:B---3--:R-:W-:Y:S01]  /*0110*/  FADD R6, R0.reuse, R5 ;  /* 0x0000000500067221 */ /* 0x048fe20000000000 */
[----:B------:R-:W-:-:S04]  /*0120*/  FSETP.GEU.AND P0, PT, R0, -R5, PT ;  /* 0x800000050000720b */ /* 0x000fc80003f0e000 */
[----:B------:R-:W-:-:S05]  /*0130*/  FSEL R7, R6, RZ, P0 ;  /* 0x000000ff06077208 */ /* 0x000fca0000000000 */
[----:B------:R-:W-:Y:S01]  /*0140*/  STG.E desc[UR4][R2.64], R7 ;  /* 0x0000000702007986 */ /* 0x000fe2000c101904 */
[----:B------:R-:W-:Y:S05]  /*0150*/  EXIT ;  /* 0x000000000000794d */ /* 0x000fea0003800000 */
.L_x_0:
[----:B------:R-:W-:-:S00]  /*0160*/  BRA `(.L_x_0) ;  /* 0xfffffffc00fc7947 */ /* 0x000fc0000383ffff */
[----:B------:R-:W-:-:S00]  /*0170*/  NOP ;  /* 0x0000000000007918 */ /* 0x000fc00000000000 */
        /* <DEDUP_REMOVED lines=8> */
.L_x_1:


//--------------------- .nv.constant0.triton_poi_fused_convolution_relu_10 --------------------------
	.section	.nv.constant0.triton_poi_fused_convolution_relu_10,"a",@progbits
	.sectionflags	@""
	.align	4
.nv.constant0.triton_poi_fused_convolution_relu_10:
	.zero		548
